	.headerflags	@"EF_CUDA_TEXMODE_UNIFIED EF_CUDA_64BIT_ADDRESS EF_CUDA_ACCELERATORS EF_CUDA_SM90 EF_CUDA_VIRTUAL_SM(EF_CUDA_SM90)"
	.elftype	@"ET_EXEC"


//--------------------- .nv.info                  --------------------------
	.section	.nv.info,"",@"SHT_CUDA_INFO"
	.align	4


	//----- nvinfo : EIATTR_REGCOUNT
	.align		4
        /*0000*/ 	.byte	0x04, 0x2f
        /*0002*/ 	.short	(.L_1 - .L_0)
	.align		4
.L_0:
        /*0004*/ 	.word	index@(triton_poi_fused_convolution_relu_threshold_backward_19)
        /*0008*/ 	.word	0x00000016


	//----- nvinfo : EIATTR_MIN_STACK_SIZE
	.align		4
.L_1:
        /*000c*/ 	.byte	0x04, 0x12
        /*000e*/ 	.short	(.L_3 - .L_2)
	.align		4
.L_2:
        /*0010*/ 	.word	index@(triton_poi_fused_convolution_relu_threshold_backward_19)
        /*0014*/ 	.word	0x00000000


	//----- nvinfo : EIATTR_FRAME_SIZE
	.align		4
.L_3:
        /*0018*/ 	.byte	0x04, 0x11
        /*001a*/ 	.short	(.L_5 - .L_4)
	.align		4
.L_4:
        /*001c*/ 	.word	index@(triton_poi_fused_convolution_relu_threshold_backward_19)
        /*0020*/ 	.word	0x00000000


	//----- nvinfo : EIATTR_MIN_STACK_SIZE
	.align		4
.L_5:
        /*0024*/ 	.byte	0x04, 0x12
        /*0026*/ 	.short	(.L_7 - .L_6)
	.align		4
.L_6:
        /*0028*/ 	.word	index@(triton_poi_fused_convolution_relu_threshold_backward_19)
        /*002c*/ 	.word	0x00000000
.L_7:


//--------------------- .nv.info.triton_poi_fused_convolution_relu_threshold_backward_19 --------------------------
	.section	.nv.info.triton_poi_fused_convolution_relu_threshold_backward_19,"",@"SHT_CUDA_INFO"
	.sectionflags	@""
	.align	4


	//----- nvinfo : EIATTR_CUDA_API_VERSION
	.align		4
        /*0000*/ 	.byte	0x04, 0x37
        /*0002*/ 	.short	(.L_9 - .L_8)
.L_8:
        /*0004*/ 	.word	0x0000007c


	//----- nvinfo : EIATTR_KPARAM_INFO
	.align		4
.L_9:
        /*0008*/ 	.byte	0x04, 0x17
        /*000a*/ 	.short	(.L_11 - .L_10)
.L_10:
        /*000c*/ 	.word	0x00000000
        /*0010*/ 	.short	0x0005
        /*0012*/ 	.short	0x0024
        /*0014*/ 	.byte	0x00, 0xf0, 0x11, 0x00


	//----- nvinfo : EIATTR_KPARAM_INFO
	.align		4
.L_11:
        /*0018*/ 	.byte	0x04, 0x17
        /*001a*/ 	.short	(.L_13 - .L_12)
.L_12:
        /*001c*/ 	.word	0x00000000
        /*0020*/ 	.short	0x0004
        /*0022*/ 	.short	0x0020
        /*0024*/ 	.byte	0x00, 0xf0, 0x11, 0x00


	//----- nvinfo : EIATTR_KPARAM_INFO
	.align		4
.L_13:
        /*0028*/ 	.byte	0x04, 0x17
        /*002a*/ 	.short	(.L_15 - .L_14)
.L_14:
        /*002c*/ 	.word	0x00000000
        /*0030*/ 	.short	0x0003
        /*0032*/ 	.short	0x0018
        /*0034*/ 	.byte	0x00, 0xf4, 0x21, 0x00


	//----- nvinfo : EIATTR_KPARAM_INFO
	.align		4
.L_15:
        /*0038*/ 	.byte	0x04, 0x17
        /*003a*/ 	.short	(.L_17 - .L_16)
.L_16:
        /*003c*/ 	.word	0x00000000
        /*0040*/ 	.short	0x0002
        /*0042*/ 	.short	0x0010
        /*0044*/ 	.byte	0x00, 0xf4, 0x21, 0x00


	//----- nvinfo : EIATTR_KPARAM_INFO
	.align		4
.L_17:
        /*0048*/ 	.byte	0x04, 0x17
        /*004a*/ 	.short	(.L_19 - .L_18)
.L_18:
        /*004c*/ 	.word	0x00000000
        /*0050*/ 	.short	0x0001
        /*0052*/ 	.short	0x0008
        /*0054*/ 	.byte	0x00, 0xf4, 0x21, 0x00


	//----- nvinfo : EIATTR_KPARAM_INFO
	.align		4
.L_19:
        /*0058*/ 	.byte	0x04, 0x17
        /*005a*/ 	.short	(.L_21 - .L_20)
.L_20:
        /*005c*/ 	.word	0x00000000
        /*0060*/ 	.short	0x0000
        /*0062*/ 	.short	0x0000
        /*0064*/ 	.byte	0x00, 0xf4, 0x21, 0x00


	//----- nvinfo : EIATTR_SPARSE_MMA_MASK
	.align		4
.L_21:
        /*0068*/ 	.byte	0x03, 0x50
        /*006a*/ 	.short	0x0000


	//----- nvinfo : EIATTR_MAXREG_COUNT
	.align		4
        /*006c*/ 	.byte	0x03, 0x1b
        /*006e*/ 	.short	0x00ff


	//----- nvinfo : EIATTR_EXIT_INSTR_OFFSETS
	.align		4
        /*0070*/ 	.byte	0x04, 0x1c
        /*0072*/ 	.short	(.L_23 - .L_22)


	//   ....[0]....
.L_22:
        /*0074*/ 	.word	0x00000480


	//   ....[1]....
        /*0078*/ 	.word	0x000004a0


	//----- nvinfo : EIATTR_REQNTID
	.align		4
.L_23:
        /*007c*/ 	.byte	0x04, 0x10
        /*007e*/ 	.short	(.L_25 - .L_24)
.L_24:
        /*0080*/ 	.word	0x00000080
        /*0084*/ 	.word	0x00000001
        /*0088*/ 	.word	0x00000001


	//----- nvinfo : EIATTR_CBANK_PARAM_SIZE
	.align		4
.L_25:
        /*008c*/ 	.byte	0x03, 0x19
        /*008e*/ 	.short	0x0028


	//----- nvinfo : EIATTR_PARAM_CBANK
	.align		4
        /*0090*/ 	.byte	0x04, 0x0a
        /*0092*/ 	.short	(.L_27 - .L_26)
	.align		4
.L_26:
        /*0094*/ 	.word	index@(.nv.constant0.triton_poi_fused_convolution_relu_threshold_backward_19)
        /*0098*/ 	.short	0x0210
        /*009a*/ 	.short	0x0028


	//----- nvinfo : EIATTR_SW_WAR
	.align		4
.L_27:
        /*009c*/ 	.byte	0x04, 0x36
        /*009e*/ 	.short	(.L_29 - .L_28)
.L_28:
        /*00a0*/ 	.word	0x00000008
.L_29:


//--------------------- .nv.callgraph             --------------------------
	.section	.nv.callgraph,"",@"SHT_CUDA_CALLGRAPH"
	.align	4
	.sectionentsize	8
	.align		4
        /*0000*/ 	.word	0x00000000
	.align		4
        /*0004*/ 	.word	0xffffffff
	.align		4
        /*0008*/ 	.word	0x00000000
	.align		4
        /*000c*/ 	.word	0xfffffffe
	.align		4
        /*0010*/ 	.word	0x00000000
	.align		4
        /*0014*/ 	.word	0xfffffffd
	.align		4
        /*0018*/ 	.word	0x00000000
	.align		4
        /*001c*/ 	.word	0xfffffffc


//--------------------- .text.triton_poi_fused_convolution_relu_threshold_backward_19 --------------------------
	.section	.text.triton_poi_fused_convolution_relu_threshold_backward_19,"ax",@progbits
	.sectionflags	@"SHF_BARRIERS=1"
	.align	128
        .global         triton_poi_fused_convolution_relu_threshold_backward_19
        .type           triton_poi_fused_convolution_relu_threshold_backward_19,@function
        .size           triton_poi_fused_convolution_relu_threshold_backward_19,(.L_x_1 - triton_poi_fused_convolution_relu_threshold_backward_19)
        .other          triton_poi_fused_convolution_relu_threshold_backward_19,@"STO_CUDA_ENTRY STV_DEFAULT"
triton_poi_fused_convolution_relu_threshold_backward_19:
.text.triton_poi_fused_convolution_relu_threshold_backward_19:
[----:B------:R-:W0:Y:S02]  /*0000*/  LDC R1, c[0x0][0x28] ;  /* 0x00000a00ff017b82 */ /* 0x000e240000000800 */
[----:B------:R-:W1:Y:S01]  /*0010*/  S2R R6, SR_TID.X ;  /* 0x0000000000067919 */ /* 0x000e620000002100 */
[----:B------:R-:W2:Y:S01]  /*0020*/  S2UR UR4, SR_CTAID.X ;  /* 0x00000000000479c3 */ /* 0x000ea20000002500 */
[----:B------:R-:W-:Y:S01]  /*0030*/  ULDC.64 UR8, c[0x0][0x208] ;  /* 0x0000820000087ab9 */ /* 0x000fe20000000a00 */
[----:B------:R-:W3:Y:S06]  /*0040*/  S2R R2, SR_CTAID.Y ;  /* 0x0000000000027919 */ /* 0x000eec0000002600 */
[----:B------:R-:W4:Y:S01]  /*0050*/  LDC.64 R4, c[0x0][0x218] ;  /* 0x00008600ff047b82 */ /* 0x000f220000000a00 */
[----:B--2---:R-:W-:Y:S01]  /*0060*/  USHF.L.U32 UR4, UR4, 0x4, URZ ;  /* 0x0000000404047899 */ /* 0x004fe2000800063f */
[----:B-1----:R-:W-:Y:S01]  /*0070*/  IMAD.SHL.U32 R7, R6, 0x2, RZ ;  /* 0x0000000206077824 */ /* 0x002fe200078e00ff */
[----:B------:R-:W-:Y:S01]  /*0080*/  SHF.R.U32.HI R11, RZ, 0x3, R6 ;  /* 0x00000003ff0b7819 */ /* 0x000fe20000011606 */
[----:B---3--:R-:W-:Y:S01]  /*0090*/  IMAD.SHL.U32 R0, R2, 0x10, RZ ;  /* 0x0000001002007824 */ /* 0x008fe200078e00ff */
[----:B------:R-:W-:-:S02]  /*00a0*/  SHF.R.S32.HI R9, RZ, 0x1b, R2 ;  /* 0x0000001bff097819 */ /* 0x000fc40000011402 */
[----:B------:R-:W-:Y:S01]  /*00b0*/  LOP3.LUT R7, R7, 0xe, RZ, 0xc0, !PT ;  /* 0x0000000e07077812 */ /* 0x000fe200078ec0ff */
[----:B------:R-:W1:Y:S01]  /*00c0*/  LDC.64 R2, c[0x0][0x210] ;  /* 0x00008400ff027b82 */ /* 0x000e620000000a00 */
[----:B------:R-:W-:Y:S02]  /*00d0*/  SGXT R9, R9, 0x1 ;  /* 0x000000010909781a */ /* 0x000fe40000000200 */
[----:B------:R-:W-:Y:S02]  /*00e0*/  LOP3.LUT R8, R0, R7, RZ, 0xfc, !PT ;  /* 0x0000000700087212 */ /* 0x000fe400078efcff */
[----:B------:R-:W-:Y:S02]  /*00f0*/  SGXT.U32 R11, R11, 0x4 ;  /* 0x000000040b0b781a */ /* 0x000fe40000000000 */
[----:B------:R-:W-:-:S04]  /*0100*/  LEA.HI R9, R9, R8, RZ, 0x9 ;  /* 0x0000000809097211 */ /* 0x000fc800078f48ff */
[C---:B------:R-:W-:Y:S01]  /*0110*/  LOP3.LUT R13, R9.reuse, 0xfffffe00, RZ, 0xc0, !PT ;  /* 0xfffffe00090d7812 */ /* 0x040fe200078ec0ff */
[----:B------:R-:W-:-:S04]  /*0120*/  IMAD.SHL.U32 R9, R9, 0x10, RZ ;  /* 0x0000001009097824 */ /* 0x000fc800078e00ff */
[----:B------:R-:W-:Y:S01]  /*0130*/  IMAD.IADD R13, R8, 0x1, -R13 ;  /* 0x00000001080d7824 */ /* 0x000fe200078e0a0d */
[----:B------:R-:W-:Y:S02]  /*0140*/  LOP3.LUT R8, R11, UR4, RZ, 0xfc, !PT ;  /* 0x000000040b087c12 */ /* 0x000fe4000f8efcff */
[----:B------:R-:W-:Y:S01]  /*0150*/  LOP3.LUT R10, R9, 0xffffe000, RZ, 0xc0, !PT ;  /* 0xffffe000090a7812 */ /* 0x000fe200078ec0ff */
[----:B----4-:R-:W-:Y:S01]  /*0160*/  IMAD.WIDE R14, R13, 0x4, R4 ;  /* 0x000000040d0e7825 */ /* 0x010fe200078e0204 */
[C---:B------:R-:W-:Y:S02]  /*0170*/  ISETP.GE.AND P0, PT, R8.reuse, 0x10, PT ;  /* 0x000000100800780c */ /* 0x040fe40003f06270 */
[----:B------:R-:W-:Y:S01]  /*0180*/  CS2R R4, SRZ ;  /* 0x0000000000047805 */ /* 0x000fe2000001ff00 */
[----:B------:R-:W-:-:S04]  /*0190*/  IMAD R9, R8, 0x200, R13 ;  /* 0x0000020008097824 */ /* 0x000fc800078e020d */
[----:B------:R-:W-:-:S04]  /*01a0*/  IMAD.IADD R9, R9, 0x1, R10 ;  /* 0x0000000109097824 */ /* 0x000fc800078e020a */
[----:B-1----:R-:W-:Y:S02]  /*01b0*/  IMAD.WIDE R12, R9, 0x4, R2 ;  /* 0x00000004090c7825 */ /* 0x002fe400078e0202 */
[----:B------:R-:W2:Y:S04]  /*01c0*/  LDG.E.EL.64 R2, desc[UR8][R14.64] ;  /* 0x000000080e027981 */ /* 0x000ea8000c2e1b00 */
[----:B------:R-:W2:Y:S01]  /*01d0*/  @!P0 LDG.E.EL.64 R4, desc[UR8][R12.64] ;  /* 0x000000080c048981 */ /* 0x000ea2000c2e1b00 */
[----:B------:R-:W1:Y:S01]  /*01e0*/  S2UR UR6, SR_CgaCtaId ;  /* 0x00000000000679c3 */ /* 0x000e620000008800 */
[----:B------:R-:W-:Y:S01]  /*01f0*/  IMAD.SHL.U32 R8, R6, 0x20, RZ ;  /* 0x0000002006087824 */ /* 0x000fe200078e00ff */
[----:B------:R-:W-:Y:S01]  /*0200*/  UMOV UR5, 0x400 ;  /* 0x0000040000057882 */ /* 0x000fe20000000000 */
[----:B------:R-:W-:-:S02]  /*0210*/  LOP3.LUT R7, R7, UR4, RZ, 0xfc, !PT ;  /* 0x0000000407077c12 */ /* 0x000fc4000f8efcff */
[----:B------:R-:W-:Y:S02]  /*0220*/  LOP3.LUT R0, R0, R11, RZ, 0xfc, !PT ;  /* 0x0000000b00007212 */ /* 0x000fe400078efcff */
[----:B------:R-:W-:-:S04]  /*0230*/  LOP3.LUT R8, R8, 0xe0, RZ, 0xc0, !PT ;  /* 0x000000e008087812 */ /* 0x000fc800078ec0ff */
[C---:B------:R-:W-:Y:S02]  /*0240*/  LOP3.LUT R16, R8.reuse, 0x10, RZ, 0xfc, !PT ;  /* 0x0000001008107812 */ /* 0x040fe400078efcff */
[----:B------:R-:W-:Y:S01]  /*0250*/  LOP3.LUT R10, R8, R11, RZ, 0xfc, !PT ;  /* 0x0000000b080a7212 */ /* 0x000fe200078efcff */
[----:B------:R-:W-:Y:S01]  /*0260*/  IMAD R11, R0, 0x10, R7 ;  /* 0x00000010000b7824 */ /* 0x000fe200078e0207 */
[----:B-1----:R-:W-:-:S06]  /*0270*/  UPRMT UR5, UR6, 0x654, UR5 ;  /* 0x0000065406057896 */ /* 0x002fcc0008000005 */
[----:B------:R-:W-:Y:S02]  /*0280*/  LEA.HI R17, R8, UR5, RZ, 0x1e ;  /* 0x0000000508117c11 */ /* 0x000fe4000f8ff0ff */
[----:B------:R-:W-:-:S03]  /*0290*/  LEA.HI R19, R16, UR5, RZ, 0x1e ;  /* 0x0000000510137c11 */ /* 0x000fc6000f8ff0ff */
[C---:B------:R-:W-:Y:S02]  /*02a0*/  IMAD R17, R10.reuse, 0x4, R17 ;  /* 0x000000040a117824 */ /* 0x040fe400078e0211 */
[----:B------:R-:W-:Y:S01]  /*02b0*/  IMAD R19, R10, 0x4, R19 ;  /* 0x000000040a137824 */ /* 0x000fe200078e0213 */
[----:B--2---:R-:W-:Y:S01]  /*02c0*/  FSETP.GEU.AND P1, PT, R4, -R2, PT ;  /* 0x800000020400720b */ /* 0x004fe20003f2e000 */
[----:B------:R-:W-:Y:S01]  /*02d0*/  FADD R8, R2, R4 ;  /* 0x0000000402087221 */ /* 0x000fe20000000000 */
[----:B------:R-:W-:Y:S01]  /*02e0*/  FADD R4, R3, R5 ;  /* 0x0000000503047221 */ /* 0x000fe20000000000 */
[----:B------:R-:W-:Y:S02]  /*02f0*/  FSETP.GEU.AND P2, PT, R5, -R3, PT ;  /* 0x800000030500720b */ /* 0x000fe40003f4e000 */
[----:B------:R-:W-:Y:S01]  /*0300*/  SHF.R.U32.HI R2, RZ, 0x1, R6 ;  /* 0x00000001ff027819 */ /* 0x000fe20000011606 */
[----:B------:R-:W-:Y:S01]  /*0310*/  IMAD.SHL.U32 R6, R6, 0x8, RZ ;  /* 0x0000000806067824 */ /* 0x000fe200078e00ff */
[----:B------:R-:W-:-:S02]  /*0320*/  FSEL R10, R8, RZ, P1 ;  /* 0x000000ff080a7208 */ /* 0x000fc40000800000 */
[----:B------:R-:W-:Y:S02]  /*0330*/  FSEL R8, R4, RZ, P2 ;  /* 0x000000ff04087208 */ /* 0x000fe40001000000 */
[----:B------:R-:W-:Y:S01]  /*0340*/  LOP3.LUT R2, R2, 0x3c, RZ, 0xc0, !PT ;  /* 0x0000003c02027812 */ /* 0x000fe200078ec0ff */
[----:B------:R-:W-:Y:S01]  /*0350*/  STS [R17], R10 ;  /* 0x0000000a11007388 */ /* 0x000fe20000000800 */
[----:B------:R-:W-:Y:S01]  /*0360*/  LOP3.LUT R3, R6, 0x3f8, RZ, 0xc0, !PT ;  /* 0x000003f806037812 */ /* 0x000fe200078ec0ff */
[----:B------:R-:W1:Y:S01]  /*0370*/  LDC.64 R4, c[0x0][0x220] ;  /* 0x00008800ff047b82 */ /* 0x000e620000000a00 */
[----:B------:R-:W-:Y:S01]  /*0380*/  ISETP.GE.AND P1, PT, R7, 0x10, PT ;  /* 0x000000100700780c */ /* 0x000fe20003f26270 */
[----:B------:R-:W-:Y:S01]  /*0390*/  STS [R19+0x40], R8 ;  /* 0x0000400813007388 */ /* 0x000fe20000000800 */
[----:B------:R-:W-:Y:S01]  /*03a0*/  IADD3 R6, R3, UR5, R2 ;  /* 0x0000000503067c10 */ /* 0x000fe2000fffe002 */
[----:B------:R-:W-:-:S04]  /*03b0*/  ULDC.64 UR4, c[0x0][0x228] ;  /* 0x00008a0000047ab9 */ /* 0x000fc80000000a00 */
[----:B------:R-:W-:Y:S01]  /*03c0*/  BAR.SYNC.DEFER_BLOCKING 0x0 ;  /* 0x0000000000007b1d */ /* 0x000fe20000010000 */
[----:B------:R-:W-:Y:S02]  /*03d0*/  FSETP.GTU.AND P3, PT, R10, RZ, PT ;  /* 0x000000ff0a00720b */ /* 0x000fe40003f6c000 */
[----:B------:R-:W-:Y:S02]  /*03e0*/  FSETP.GTU.AND P2, PT, R8, RZ, PT ;  /* 0x000000ff0800720b */ /* 0x000fe40003f4c000 */
[----:B------:R-:W-:Y:S02]  /*03f0*/  SEL R0, RZ, 0x1, P3 ;  /* 0x00000001ff007807 */ /* 0x000fe40001800000 */
[----:B------:R-:W-:Y:S01]  /*0400*/  SEL R7, RZ, 0x100, P2 ;  /* 0x00000100ff077807 */ /* 0x000fe20001000000 */
[----:B-1----:R-:W-:-:S04]  /*0410*/  IMAD.WIDE R4, R11, 0x4, R4 ;  /* 0x000000040b047825 */ /* 0x002fc800078e0204 */
[----:B------:R-:W-:Y:S01]  /*0420*/  IMAD.IADD R11, R0, 0x1, R7 ;  /* 0x00000001000b7824 */ /* 0x000fe200078e0207 */
[----:B------:R-:W-:Y:S04]  /*0430*/  LDS R2, [R6] ;  /* 0x0000000006027984 */ /* 0x000fe80000000800 */
[----:B------:R1:W2:Y:S02]  /*0440*/  LDS R3, [R6+0x4] ;  /* 0x0000040006037984 */ /* 0x0002a40000000800 */
[----:B-1----:R-:W-:-:S04]  /*0450*/  IADD3 R6, P2, R9, UR4, RZ ;  /* 0x0000000409067c10 */ /* 0x002fc8000ff5e0ff */
[----:B------:R-:W-:Y:S01]  /*0460*/  LEA.HI.X.SX32 R7, R9, UR5, 0x1, P2 ;  /* 0x0000000509077c11 */ /* 0x000fe200090f0eff */
[----:B--2---:R1:W-:Y:S01]  /*0470*/  @!P1 STG.E.64 desc[UR8][R4.64], R2 ;  /* 0x0000000204009986 */ /* 0x0043e2000c101b08 */
[----:B------:R-:W-:Y:S07]  /*0480*/  @P0 EXIT ;  /* 0x000000000000094d */ /* 0x000fee0003800000 */
[----:B------:R-:W-:Y:S01]  /*0490*/  STG.E.U16 desc[UR8][R6.64], R11 ;  /* 0x0000000b06007986 */ /* 0x000fe2000c101508 */
[----:B------:R-:W-:Y:S05]  /*04a0*/  EXIT ;  /* 0x000000000000794d */ /* 0x000fea0003800000 */
.L_x_0:
[----:B------:R-:W-:-:S00]  /*04b0*/  BRA `(.L_x_0) ;  /* 0xfffffffc00fc7947 */ /* 0x000fc0000383ffff */
[----:B------:R-:W-:-:S00]  /*04c0*/  NOP ;  /* 0x0000000000007918 */ /* 0x000fc00000000000 */
        /* <DEDUP_REMOVED lines=11> */
.L_x_1:


//--------------------- .nv.shared.triton_poi_fused_convolution_relu_threshold_backward_19 --------------------------
	.section	.nv.shared.triton_poi_fused_convolution_relu_threshold_backward_19,"aw",@nobits
	.sectionflags	@""
	.align	16
	.zero		1024


//--------------------- .nv.constant0.triton_poi_fused_convolution_relu_threshold_backward_19 --------------------------
	.section	.nv.constant0.triton_poi_fused_convolution_relu_threshold_backward_19,"a",@progbits
	.sectionflags	@""
	.align	4
.nv.constant0.triton_poi_fused_convolution_relu_threshold_backward_19:
	.zero		568
